	.headerflags	@"EF_CUDA_TEXMODE_UNIFIED EF_CUDA_64BIT_ADDRESS EF_CUDA_SM86 EF_CUDA_VIRTUAL_SM(EF_CUDA_SM86)"
	.elftype	@"ET_EXEC"


//--------------------- .nv.info                  --------------------------
	.section	.nv.info,"",@"SHT_CUDA_INFO"
	.align	4


	//----- nvinfo : EIATTR_REGCOUNT
	.align		4
        /*0000*/ 	.byte	0x04, 0x2f
        /*0002*/ 	.short	(.L_1 - .L_0)
	.align		4
.L_0:
        /*0004*/ 	.word	index@(triton_mm)
        /*0008*/ 	.word	0x00000038


	//----- nvinfo : EIATTR_MIN_STACK_SIZE
	.align		4
.L_1:
        /*000c*/ 	.byte	0x04, 0x12
        /*000e*/ 	.short	(.L_3 - .L_2)
	.align		4
.L_2:
        /*0010*/ 	.word	index@(triton_mm)
        /*0014*/ 	.word	0x00000000


	//----- nvinfo : EIATTR_FRAME_SIZE
	.align		4
.L_3:
        /*0018*/ 	.byte	0x04, 0x11
        /*001a*/ 	.short	(.L_5 - .L_4)
	.align		4
.L_4:
        /*001c*/ 	.word	index@(triton_mm)
        /*0020*/ 	.word	0x00000000


	//----- nvinfo : EIATTR_MIN_STACK_SIZE
	.align		4
.L_5:
        /*0024*/ 	.byte	0x04, 0x12
        /*0026*/ 	.short	(.L_7 - .L_6)
	.align		4
.L_6:
        /*0028*/ 	.word	index@(triton_mm)
        /*002c*/ 	.word	0x00000000
.L_7:


//--------------------- .nv.info.triton_mm        --------------------------
	.section	.nv.info.triton_mm,"",@"SHT_CUDA_INFO"
	.sectionflags	@""
	.align	4


	//----- nvinfo : EIATTR_CUDA_API_VERSION
	.align		4
        /*0000*/ 	.byte	0x04, 0x37
        /*0002*/ 	.short	(.L_9 - .L_8)
.L_8:
        /*0004*/ 	.word	0x0000007c


	//----- nvinfo : EIATTR_SW2861232_WAR
	.align		4
.L_9:
        /*0008*/ 	.byte	0x01, 0x35
	.zero		2


	//----- nvinfo : EIATTR_PARAM_CBANK
	.align		4
        /*000c*/ 	.byte	0x04, 0x0a
        /*000e*/ 	.short	(.L_11 - .L_10)
	.align		4
.L_10:
        /*0010*/ 	.word	index@(.nv.constant0.triton_mm)
        /*0014*/ 	.short	0x0160
        /*0016*/ 	.short	0x0020


	//----- nvinfo : EIATTR_CBANK_PARAM_SIZE
	.align		4
.L_11:
        /*0018*/ 	.byte	0x03, 0x19
        /*001a*/ 	.short	0x0020


	//----- nvinfo : EIATTR_KPARAM_INFO
	.align		4
        /*001c*/ 	.byte	0x04, 0x17
        /*001e*/ 	.short	(.L_13 - .L_12)
.L_12:
        /*0020*/ 	.word	0x00000000
        /*0024*/ 	.short	0x0003
        /*0026*/ 	.short	0x0018
        /*0028*/ 	.byte	0x00, 0xf4, 0x21, 0x00


	//----- nvinfo : EIATTR_KPARAM_INFO
	.align		4
.L_13:
        /*002c*/ 	.byte	0x04, 0x17
        /*002e*/ 	.short	(.L_15 - .L_14)
.L_14:
        /*0030*/ 	.word	0x00000000
        /*0034*/ 	.short	0x0002
        /*0036*/ 	.short	0x0010
        /*0038*/ 	.byte	0x00, 0xf4, 0x21, 0x00


	//----- nvinfo : EIATTR_KPARAM_INFO
	.align		4
.L_15:
        /*003c*/ 	.byte	0x04, 0x17
        /*003e*/ 	.short	(.L_17 - .L_16)
.L_16:
        /*0040*/ 	.word	0x00000000
        /*0044*/ 	.short	0x0001
        /*0046*/ 	.short	0x0008
        /*0048*/ 	.byte	0x00, 0xf4, 0x21, 0x00


	//----- nvinfo : EIATTR_KPARAM_INFO
	.align		4
.L_17:
        /*004c*/ 	.byte	0x04, 0x17
        /*004e*/ 	.short	(.L_19 - .L_18)
.L_18:
        /*0050*/ 	.word	0x00000000
        /*0054*/ 	.short	0x0000
        /*0056*/ 	.short	0x0000
        /*0058*/ 	.byte	0x00, 0xf4, 0x21, 0x00


	//----- nvinfo : EIATTR_MAXREG_COUNT
	.align		4
.L_19:
        /*005c*/ 	.byte	0x03, 0x1b
        /*005e*/ 	.short	0x00ff


	//----- nvinfo : EIATTR_EXIT_INSTR_OFFSETS
	.align		4
        /*0060*/ 	.byte	0x04, 0x1c
        /*0062*/ 	.short	(.L_21 - .L_20)


	//   ....[0]....
.L_20:
        /*0064*/ 	.word	0x00005310


	//   ....[1]....
        /*0068*/ 	.word	0x00005360


	//----- nvinfo : EIATTR_REQNTID
	.align		4
.L_21:
        /*006c*/ 	.byte	0x04, 0x10
        /*006e*/ 	.short	(.L_23 - .L_22)
.L_22:
        /*0070*/ 	.word	0x00000100
        /*0074*/ 	.word	0x00000001
        /*0078*/ 	.word	0x00000001
.L_23:


//--------------------- .nv.callgraph             --------------------------
	.section	.nv.callgraph,"",@"SHT_CUDA_CALLGRAPH"
	.align	4
	.sectionentsize	8
	.align		4
        /*0000*/ 	.word	0x00000000
	.align		4
        /*0004*/ 	.word	0xffffffff
	.align		4
        /*0008*/ 	.word	0x00000000
	.align		4
        /*000c*/ 	.word	0xfffffffe
	.align		4
        /*0010*/ 	.word	0x00000000
	.align		4
        /*0014*/ 	.word	0xfffffffd
	.align		4
        /*0018*/ 	.word	0x00000000
	.align		4
        /*001c*/ 	.word	0xfffffffc


//--------------------- .nv.rel.action            --------------------------
	.section	.nv.rel.action,"",@"SHT_CUDA_RELOCINFO"
	.align	8
	.sectionentsize	8
        /*0000*/ 	.byte	0x73, 0x00, 0x00, 0x00, 0x00, 0x00, 0x00, 0x00, 0x00, 0x00, 0x00, 0x11, 0x25, 0x00, 0x05, 0x36


//--------------------- .nv.constant0.triton_mm   --------------------------
	.section	.nv.constant0.triton_mm,"a",@progbits
	.sectionflags	@""
	.align	4
.nv.constant0.triton_mm:
	.zero		384


//--------------------- .text.triton_mm           --------------------------
	.section	.text.triton_mm,"ax",@progbits
	.sectionflags	@"SHF_BARRIERS=1"
	.sectioninfo	@"SHI_REGISTERS=56"
	.align	128
        .global         triton_mm
        .type           triton_mm,@function
        .size           triton_mm,(.L_x_1 - triton_mm)
        .other          triton_mm,@"STO_CUDA_ENTRY STV_DEFAULT"
triton_mm:
.text.triton_mm:
[----:B------:R-:W-:Y:S02]  /*0000*/  IMAD.MOV.U32 R1, RZ, RZ, c[0x0][0x28] ;  /* 0x00000a00ff017624 */ /* 0x000fe400078e00ff */
[----:B------:R-:W1:Y:S01]  /*0010*/  S2R R9, SR_CTAID.X ;  /* 0x0000000000097919 */ /* 0x000e620000002500 */
[----:B------:R-:W-:Y:S01]  /*0020*/  IMAD.MOV.U32 R5, RZ, RZ, 0x8 ;  /* 0x00000008ff057424 */ /* 0x000fe200078e00ff */
[----:B------:R-:W-:Y:S01]  /*0030*/  ULDC.64 UR4, c[0x0][0x118] ;  /* 0x0000460000047ab9 */ /* 0x000fe20000000a00 */
[----:B-1----:R-:W-:Y:S01]  /*0040*/  IMAD.HI R0, R9, 0x2aaaaaab, RZ ;  /* 0x2aaaaaab09007827 */ /* 0x002fe200078e02ff */
[----:B------:R-:W-:-:S04]  /*0050*/  IABS R6, R9 ;  /* 0x0000000900067213 */ /* 0x000fc80000000000 */
[----:B------:R-:W-:-:S04]  /*0060*/  SHF.R.U32.HI R3, RZ, 0x1f, R0 ;  /* 0x0000001fff037819 */ /* 0x000fc80000011600 */
[----:B------:R-:W-:-:S05]  /*0070*/  LEA.HI.SX32 R0, R0, R3, 0x1a ;  /* 0x0000000300007211 */ /* 0x000fca00078fd2ff */
[C---:B------:R-:W-:Y:S02]  /*0080*/  IMAD R2, R0.reuse, -0x8, R5 ;  /* 0xfffffff800027824 */ /* 0x040fe400078e0205 */
[----:B------:R-:W-:-:S03]  /*0090*/  IMAD R7, R0, -0x180, R9 ;  /* 0xfffffe8000077824 */ /* 0x000fc600078e0209 */
[----:B------:R-:W-:-:S04]  /*00a0*/  IMNMX R4, R2, 0x8, PT ;  /* 0x0000000802047817 */ /* 0x000fc80003800200 */
[-C--:B------:R-:W-:Y:S02]  /*00b0*/  IABS R8, R4.reuse ;  /* 0x0000000400087213 */ /* 0x080fe40000000000 */
[----:B------:R-:W-:Y:S02]  /*00c0*/  IABS R10, R4 ;  /* 0x00000004000a7213 */ /* 0x000fe40000000000 */
[----:B------:R-:W1:Y:S08]  /*00d0*/  I2F.RP R5, R8 ;  /* 0x0000000800057306 */ /* 0x000e700000209400 */
[----:B-1----:R-:W1:Y:S02]  /*00e0*/  MUFU.RCP R5, R5 ;  /* 0x0000000500057308 */ /* 0x002e640000001000 */
[----:B-1----:R-:W-:-:S02]  /*00f0*/  IADD3 R2, R5, 0xffffffe, RZ ;  /* 0x0ffffffe05027810 */ /* 0x002fc40007ffe0ff */
[----:B------:R-:W-:-:S04]  /*0100*/  IABS R5, R7 ;  /* 0x0000000700057213 */ /* 0x000fc80000000000 */
[----:B------:R1:W2:Y:S01]  /*0110*/  F2I.FTZ.U32.TRUNC.NTZ R3, R2 ;  /* 0x0000000200037305 */ /* 0x0002a2000021f000 */
[----:B------:R-:W-:-:S04]  /*0120*/  LOP3.LUT R7, R7, R4, RZ, 0x3c, !PT ;  /* 0x0000000407077212 */ /* 0x000fc800078e3cff */
[----:B------:R-:W-:Y:S01]  /*0130*/  ISETP.GE.AND P2, PT, R7, RZ, PT ;  /* 0x000000ff0700720c */ /* 0x000fe20003f46270 */
[----:B-1----:R-:W-:Y:S02]  /*0140*/  IMAD.MOV.U32 R2, RZ, RZ, RZ ;  /* 0x000000ffff027224 */ /* 0x002fe400078e00ff */
[----:B--2---:R-:W-:-:S04]  /*0150*/  IMAD.MOV R11, RZ, RZ, -R3 ;  /* 0x000000ffff0b7224 */ /* 0x004fc800078e0a03 */
[----:B------:R-:W-:-:S04]  /*0160*/  IMAD R11, R11, R8, RZ ;  /* 0x000000080b0b7224 */ /* 0x000fc800078e02ff */
[----:B------:R-:W-:-:S04]  /*0170*/  IMAD.HI.U32 R3, R3, R11, R2 ;  /* 0x0000000b03037227 */ /* 0x000fc800078e0002 */
[----:B------:R-:W-:Y:S02]  /*0180*/  IMAD.MOV R11, RZ, RZ, -R10 ;  /* 0x000000ffff0b7224 */ /* 0x000fe400078e0a0a */
[----:B------:R-:W-:Y:S02]  /*0190*/  IMAD.MOV.U32 R10, RZ, RZ, R5 ;  /* 0x000000ffff0a7224 */ /* 0x000fe400078e0005 */
[----:B------:R-:W-:-:S04]  /*01a0*/  IMAD.HI.U32 R2, R3, R6, RZ ;  /* 0x0000000603027227 */ /* 0x000fc800078e00ff */
[----:B------:R-:W-:-:S04]  /*01b0*/  IMAD.HI.U32 R5, R3, R10, RZ ;  /* 0x0000000a03057227 */ /* 0x000fc800078e00ff */
[-C--:B------:R-:W-:Y:S02]  /*01c0*/  IMAD R3, R2, R11.reuse, R6 ;  /* 0x0000000b02037224 */ /* 0x080fe400078e0206 */
[----:B------:R-:W-:Y:S01]  /*01d0*/  IMAD R6, R5, R11, R10 ;  /* 0x0000000b05067224 */ /* 0x000fe200078e020a */
[----:B------:R-:W1:Y:S02]  /*01e0*/  S2R R2, SR_TID.X ;  /* 0x0000000000027919 */ /* 0x000e640000002100 */
[C---:B------:R-:W-:Y:S02]  /*01f0*/  ISETP.GT.U32.AND P1, PT, R8.reuse, R3, PT ;  /* 0x000000030800720c */ /* 0x040fe40003f24070 */
[----:B------:R-:W-:-:S11]  /*0200*/  ISETP.GT.U32.AND P0, PT, R8, R6, PT ;  /* 0x000000060800720c */ /* 0x000fd60003f04070 */
[--C-:B------:R-:W-:Y:S01]  /*0210*/  @!P1 IMAD.IADD R3, R3, 0x1, -R8.reuse ;  /* 0x0000000103039824 */ /* 0x100fe200078e0a08 */
[----:B------:R-:W-:Y:S01]  /*0220*/  ISETP.GE.AND P1, PT, R9, RZ, PT ;  /* 0x000000ff0900720c */ /* 0x000fe20003f26270 */
[----:B------:R-:W-:Y:S01]  /*0230*/  @!P0 IMAD.IADD R6, R6, 0x1, -R8 ;  /* 0x0000000106068824 */ /* 0x000fe200078e0a08 */
[----:B------:R-:W-:Y:S02]  /*0240*/  @!P0 IADD3 R5, R5, 0x1, RZ ;  /* 0x0000000105058810 */ /* 0x000fe40007ffe0ff */
[----:B------:R-:W-:Y:S02]  /*0250*/  ISETP.GT.U32.AND P4, PT, R8, R3, PT ;  /* 0x000000030800720c */ /* 0x000fe40003f84070 */
[----:B------:R-:W-:Y:S02]  /*0260*/  ISETP.GE.U32.AND P3, PT, R6, R8, PT ;  /* 0x000000080600720c */ /* 0x000fe40003f66070 */
[----:B------:R-:W-:Y:S02]  /*0270*/  ISETP.NE.AND P0, PT, R4, RZ, PT ;  /* 0x000000ff0400720c */ /* 0x000fe40003f05270 */
[----:B------:R-:W-:-:S02]  /*0280*/  LOP3.LUT R4, RZ, R4, RZ, 0x33, !PT ;  /* 0x00000004ff047212 */ /* 0x000fc400078e33ff */
[----:B-1----:R-:W-:Y:S02]  /*0290*/  SHF.R.U32.HI R6, RZ, 0x2, R2 ;  /* 0x00000002ff067819 */ /* 0x002fe40000011602 */
[----:B------:R-:W-:Y:S02]  /*02a0*/  LOP3.LUT R11, R2, 0xf, RZ, 0xc0, !PT ;  /* 0x0000000f020b7812 */ /* 0x000fe400078ec0ff */
[----:B------:R-:W-:Y:S01]  /*02b0*/  SGXT.U32 R6, R6, 0x6 ;  /* 0x000000060606781a */ /* 0x000fe20000000000 */
[----:B------:R-:W-:Y:S02]  /*02c0*/  @!P4 IMAD.IADD R3, R3, 0x1, -R8 ;  /* 0x000000010303c824 */ /* 0x000fe400078e0a08 */
[----:B------:R-:W-:Y:S02]  /*02d0*/  @P3 IADD3 R5, R5, 0x1, RZ ;  /* 0x0000000105053810 */ /* 0x000fe40007ffe0ff */
[----:B------:R-:W-:-:S03]  /*02e0*/  @!P1 IMAD.MOV R3, RZ, RZ, -R3 ;  /* 0x000000ffff039224 */ /* 0x000fc600078e0a03 */
[----:B------:R-:W-:Y:S02]  /*02f0*/  @!P2 IMAD.MOV R5, RZ, RZ, -R5 ;  /* 0x000000ffff05a224 */ /* 0x000fe400078e0a05 */
[----:B------:R-:W-:-:S03]  /*0300*/  SEL R3, R4, R3, !P0 ;  /* 0x0000000304037207 */ /* 0x000fc60004000000 */
[----:B------:R-:W-:Y:S02]  /*0310*/  SEL R4, R4, R5, !P0 ;  /* 0x0000000504047207 */ /* 0x000fe40004000000 */
[----:B------:R-:W-:-:S03]  /*0320*/  IMAD R0, R0, 0x8, R3 ;  /* 0x0000000800007824 */ /* 0x000fc600078e0203 */
[----:B------:R-:W-:Y:S02]  /*0330*/  IMAD.SHL.U32 R3, R4, 0x40, RZ ;  /* 0x0000004004037824 */ /* 0x000fe400078e00ff */
[----:B------:R-:W-:Y:S01]  /*0340*/  IMAD.SHL.U32 R44, R0, 0x40, RZ ;  /* 0x00000040002c7824 */ /* 0x000fe200078e00ff */
[----:B------:R-:W-:Y:S02]  /*0350*/  SHF.R.S32.HI R5, RZ, 0x19, R0 ;  /* 0x00000019ff057819 */ /* 0x000fe40000011400 */
[-C--:B------:R-:W-:Y:S02]  /*0360*/  LOP3.LUT R4, R3, R6.reuse, RZ, 0xfc, !PT ;  /* 0x0000000603047212 */ /* 0x080fe400078efcff */
[----:B------:R-:W-:Y:S02]  /*0370*/  SGXT R5, R5, 0x1 ;  /* 0x000000010505781a */ /* 0x000fe40000000200 */
[----:B------:R-:W-:Y:S01]  /*0380*/  LOP3.LUT R0, R44, R6, RZ, 0xfc, !PT ;  /* 0x000000062c007212 */ /* 0x000fe200078efcff */
[----:B------:R-:W-:-:S03]  /*0390*/  IMAD.HI R7, R4, 0x2aaaaaab, RZ ;  /* 0x2aaaaaab04077827 */ /* 0x000fc600078e02ff */
[----:B------:R-:W-:Y:S02]  /*03a0*/  LEA.HI R5, R5, R0, RZ, 0x9 ;  /* 0x0000000005057211 */ /* 0x000fe400078f48ff */
[----:B------:R-:W-:Y:S02]  /*03b0*/  SHF.R.U32.HI R8, RZ, 0x1f, R7 ;  /* 0x0000001fff087819 */ /* 0x000fe40000011607 */
[----:B------:R-:W-:Y:S02]  /*03c0*/  LOP3.LUT R5, R5, 0x3ffe00, RZ, 0xc0, !PT ;  /* 0x003ffe0005057812 */ /* 0x000fe400078ec0ff */
[----:B------:R-:W-:-:S03]  /*03d0*/  LEA.HI R7, R7, R8, RZ, 0x17 ;  /* 0x0000000807077211 */ /* 0x000fc600078fb8ff */
[----:B------:R-:W-:Y:S02]  /*03e0*/  IMAD.IADD R5, R0, 0x1, -R5 ;  /* 0x0000000100057824 */ /* 0x000fe400078e0a05 */
[----:B------:R-:W-:Y:S02]  /*03f0*/  IMAD R7, R7, -0xc00, R4 ;  /* 0xfffff40007077824 */ /* 0x000fe400078e0204 */
[----:B------:R-:W-:Y:S02]  /*0400*/  IMAD R53, R5, 0xc00, RZ ;  /* 0x00000c0005357824 */ /* 0x000fe400078e02ff */
[C---:B------:R-:W-:Y:S02]  /*0410*/  IMAD.SHL.U32 R0, R2.reuse, 0x10, RZ ;  /* 0x0000001002007824 */ /* 0x040fe400078e00ff */
[----:B------:R-:W-:Y:S02]  /*0420*/  IMAD R7, R7, 0xc00, RZ ;  /* 0x00000c0007077824 */ /* 0x000fe400078e02ff */
[----:B------:R-:W-:Y:S01]  /*0430*/  IMAD.SHL.U32 R5, R2, 0x2, RZ ;  /* 0x0000000202057824 */ /* 0x000fe200078e00ff */
[----:B------:R-:W-:-:S02]  /*0440*/  LOP3.LUT R8, R53, 0x30, R0, 0xf8, !PT ;  /* 0x0000003035087812 */ /* 0x000fc400078ef800 */
[----:B------:R-:W-:Y:S02]  /*0450*/  LOP3.LUT R10, R7, 0x30, R0, 0xf8, !PT ;  /* 0x00000030070a7812 */ /* 0x000fe400078ef800 */
[----:B------:R-:W-:Y:S02]  /*0460*/  LOP3.LUT R9, R0, 0x30, R5, 0x48, !PT ;  /* 0x0000003000097812 */ /* 0x000fe400078e4805 */
[----:B------:R-:W-:Y:S02]  /*0470*/  IADD3 R42, P0, R8, c[0x0][0x160], RZ ;  /* 0x00005800082a7a10 */ /* 0x000fe40007f1e0ff */
[----:B------:R-:W-:Y:S01]  /*0480*/  IADD3 R40, P1, R10, c[0x0][0x168], RZ ;  /* 0x00005a000a287a10 */ /* 0x000fe20007f3e0ff */
[----:B------:R-:W-:Y:S01]  /*0490*/  IMAD R4, R6, 0x40, R9 ;  /* 0x0000004006047824 */ /* 0x000fe200078e0209 */
[----:B------:R-:W-:Y:S01]  /*04a0*/  LEA.HI.X.SX32 R43, R8, c[0x0][0x164], 0x1, P0 ;  /* 0x00005900082b7a11 */ /* 0x000fe200000f0eff */
[----:B------:R-:W-:Y:S01]  /*04b0*/  IMAD.MOV.U32 R52, RZ, RZ, R42 ;  /* 0x000000ffff347224 */ /* 0x000fe200078e002a */
[----:B------:R-:W-:Y:S01]  /*04c0*/  LEA.HI.X.SX32 R41, R10, c[0x0][0x16c], 0x1, P1 ;  /* 0x00005b000a297a11 */ /* 0x000fe200008f0eff */
[----:B------:R-:W-:Y:S01]  /*04d0*/  IMAD.MOV.U32 R50, RZ, RZ, R40 ;  /* 0x000000ffff327224 */ /* 0x000fe200078e0028 */
[----:B------:R-:W-:Y:S01]  /*04e0*/  LEA.HI.X.SX32 R53, R53, c[0x0][0x164], 0x1, P0 ;  /* 0x0000590035357a11 */ /* 0x000fe200000f0eff */
[----:B------:R1:W-:Y:S01]  /*04f0*/  LDGSTS.E.BYPASS.128 [R4], [R42.64] ;  /* 0x000000002a047fae */ /* 0x0003e2000b901c44 */
[----:B------:R-:W-:Y:S01]  /*0500*/  LEA.HI.X.SX32 R51, R7, c[0x0][0x16c], 0x1, P1 ;  /* 0x00005b0007337a11 */ /* 0x000fe200008f0eff */
[C---:B------:R-:W-:Y:S01]  /*0510*/  IMAD.SHL.U32 R8, R2.reuse, 0x8, RZ ;  /* 0x0000000802087824 */ /* 0x040fe200078e00ff */
[----:B------:R-:W-:Y:S01]  /*0520*/  LOP3.LUT R6, R2, 0x80, RZ, 0xc0, !PT ;  /* 0x0000008002067812 */ /* 0x000fe200078ec0ff */
[----:B------:R-:W0:Y:S01]  /*0530*/  LDGDEPBAR ;  /* 0x00000000000079af */ /* 0x000e220000000000 */
[----:B------:R-:W-:-:S02]  /*0540*/  SHF.R.U32.HI R7, RZ, 0x2, R2 ;  /* 0x00000002ff077819 */ /* 0x000fc40000011602 */
[----:B------:R-:W-:Y:S01]  /*0550*/  LOP3.LUT R10, R2, 0x7, RZ, 0xc0, !PT ;  /* 0x00000007020a7812 */ /* 0x000fe200078ec0ff */
[----:B------:R1:W-:Y:S01]  /*0560*/  LDGSTS.E.BYPASS.128 [R4+0x2000], [R40.64] ;  /* 0x0200000028047fae */ /* 0x0003e2000b901c44 */
[----:B------:R-:W-:Y:S02]  /*0570*/  LOP3.LUT R9, R8, 0x30, RZ, 0xc0, !PT ;  /* 0x0000003008097812 */ /* 0x000fe400078ec0ff */
[----:B------:R-:W-:Y:S01]  /*0580*/  LEA.HI R11, R6, R11, RZ, 0x1d ;  /* 0x0000000b060b7211 */ /* 0x000fe200078fe8ff */
[----:B------:R-:W0:Y:S01]  /*0590*/  LDGDEPBAR ;  /* 0x00000000000079af */ /* 0x000e220000000000 */
[--C-:B------:R-:W-:Y:S02]  /*05a0*/  LOP3.LUT R10, R10, 0x8, R7.reuse, 0xf8, !PT ;  /* 0x000000080a0a7812 */ /* 0x100fe400078ef807 */
[----:B------:R-:W-:Y:S01]  /*05b0*/  LOP3.LUT R47, R9, 0x10, R2, 0x78, !PT ;  /* 0x00000010092f7812 */ /* 0x000fe200078e7802 */
[----:B------:R-:W-:Y:S01]  /*05c0*/  BAR.SYNC.DEFER_BLOCKING 0x0 ;  /* 0x0000000000007b1d */ /* 0x000fe20000010000 */
[----:B------:R-:W-:Y:S01]  /*05d0*/  LOP3.LUT R48, R5, 0x30, R8, 0x48, !PT ;  /* 0x0000003005307812 */ /* 0x000fe200078e4808 */
[----:B------:R-:W-:Y:S01]  /*05e0*/  IMAD.SHL.U32 R46, R11, 0x40, RZ ;  /* 0x000000400b2e7824 */ /* 0x000fe200078e00ff */
[----:B------:R-:W-:-:S02]  /*05f0*/  LOP3.LUT R9, R10, 0x10, R7, 0xf8, !PT ;  /* 0x000000100a097812 */ /* 0x000fc400078ef807 */
[----:B------:R-:W-:Y:S02]  /*0600*/  LOP3.LUT R0, R0, 0xc0, RZ, 0xc0, !PT ;  /* 0x000000c000007812 */ /* 0x000fe400078ec0ff */
[----:B------:R-:W-:Y:S01]  /*0610*/  LOP3.LUT R49, R46, R47, RZ, 0xfc, !PT ;  /* 0x0000002f2e317212 */ /* 0x000fe200078efcff */
[----:B------:R-:W-:Y:S01]  /*0620*/  IMAD R48, R9, 0x40, R48 ;  /* 0x0000004009307824 */ /* 0x000fe200078e0230 */
[C---:B------:R-:W-:Y:S02]  /*0630*/  LOP3.LUT R9, R8.reuse, 0x20, RZ, 0xc0, !PT ;  /* 0x0000002008097812 */ /* 0x040fe400078ec0ff */
[----:B------:R-:W-:Y:S02]  /*0640*/  LOP3.LUT R8, R8, 0x10, RZ, 0xc0, !PT ;  /* 0x0000001008087812 */ /* 0x000fe400078ec0ff */
[----:B------:R-:W-:Y:S02]  /*0650*/  LOP3.LUT R9, R9, 0x10, R2, 0xf8, !PT ;  /* 0x0000001009097812 */ /* 0x000fe400078ef802 */
[----:B------:R-:W-:-:S02]  /*0660*/  IADD3 R12, R46, 0x800, RZ ;  /* 0x000008002e0c7810 */ /* 0x000fc40007ffe0ff */
[----:B------:R-:W-:Y:S02]  /*0670*/  LOP3.LUT R45, R9, 0x20, R8, 0x1e, !PT ;  /* 0x00000020092d7812 */ /* 0x000fe400078e1e08 */
[----:B------:R-:W-:Y:S02]  /*0680*/  LOP3.LUT R47, R12, R47, RZ, 0xfc, !PT ;  /* 0x0000002f0c2f7212 */ /* 0x000fe400078efcff */
[C---:B------:R-:W-:Y:S02]  /*0690*/  LOP3.LUT R46, R45.reuse, R46, RZ, 0xfc, !PT ;  /* 0x0000002e2d2e7212 */ /* 0x040fe400078efcff */
[----:B------:R-:W-:Y:S01]  /*06a0*/  LOP3.LUT R45, R45, R12, RZ, 0xfc, !PT ;  /* 0x0000000c2d2d7212 */ /* 0x000fe200078efcff */
[----:B------:R-:W-:Y:S01]  /*06b0*/  @!PT LDS RZ, [RZ] ;  /* 0x00000000fffff984 */ /* 0x000fe20000000800 */
[----:B------:R-:W-:Y:S01]  /*06c0*/  @!PT LDS RZ, [RZ] ;  /* 0x00000000fffff984 */ /* 0x000fe20000000800 */
[----:B------:R-:W-:Y:S01]  /*06d0*/  @!PT LDS RZ, [RZ] ;  /* 0x00000000fffff984 */ /* 0x000fe20000000800 */
[----:B------:R2:W-:Y:S01]  /*06e0*/  LDGSTS.E.BYPASS.128 [R4+0x1000], [R52.64+0x40] ;  /* 0x0100004034047fae */ /* 0x0005e2000b901c44 */
[----:B------:R-:W-:Y:S02]  /*06f0*/  LOP3.LUT R0, R0, 0x6, R5, 0xf8, !PT ;  /* 0x0000000600007812 */ /* 0x000fe400078ef805 */
[----:B------:R-:W-:Y:S01]  /*0700*/  LOP3.LUT R5, R2, 0x10, RZ, 0xc0, !PT ;  /* 0x0000001002057812 */ /* 0x000fe200078ec0ff */
[----:B------:R-:W0:Y:S04]  /*0710*/  LDGDEPBAR ;  /* 0x00000000000079af */ /* 0x000e280000000000 */
[----:B------:R3:W-:Y:S01]  /*0720*/  LDGSTS.E.BYPASS.128 [R4+0x3000], [R50.64+0x40] ;  /* 0x0300004032047fae */ /* 0x0007e2000b901c44 */
[----:B------:R-:W-:-:S02]  /*0730*/  IMAD R5, R5, 0x10, R0 ;  /* 0x0000001005057824 */ /* 0x000fc400078e0200 */
[----:B------:R-:W-:Y:S01]  /*0740*/  IMAD.SHL.U32 R0, R2, 0x4, RZ ;  /* 0x0000000402007824 */ /* 0x000fe200078e00ff */
[----:B------:R-:W0:Y:S01]  /*0750*/  LDGDEPBAR ;  /* 0x00000000000079af */ /* 0x000e220000000000 */
[----:B------:R-:W-:-:S05]  /*0760*/  IMAD R6, R6, 0x8, R5 ;  /* 0x0000000806067824 */ /* 0x000fca00078e0205 */
[C---:B------:R-:W-:Y:S02]  /*0770*/  IADD3 R5, R6.reuse, 0x200, RZ ;  /* 0x0000020006057810 */ /* 0x040fe40007ffe0ff */
[----:B------:R-:W-:Y:S02]  /*0780*/  LOP3.LUT R7, R6, 0x18, R7, 0xf8, !PT ;  /* 0x0000001806077812 */ /* 0x000fe400078ef807 */
[----:B------:R-:W-:Y:S02]  /*0790*/  SHF.R.U32.HI R6, RZ, 0x2, R6 ;  /* 0x00000002ff067819 */ /* 0x000fe40000011606 */
[----:B------:R-:W-:Y:S02]  /*07a0*/  SHF.R.U32.HI R5, RZ, 0x2, R5 ;  /* 0x00000002ff057819 */ /* 0x000fe40000011605 */
[----:B------:R-:W-:Y:S01]  /*07b0*/  LOP3.LUT R6, R6, 0x1fc, RZ, 0xc0, !PT ;  /* 0x000001fc06067812 */ /* 0x000fe200078ec0ff */
[----:B------:R-:W-:-:S04]  /*07c0*/  DEPBAR.LE SB0, 0x2 ;  /* 0x000080800000791a */ /* 0x000fc80000000000 */
[----:B------:R-:W-:Y:S06]  /*07d0*/  BAR.SYNC.DEFER_BLOCKING 0x0 ;  /* 0x0000000000007b1d */ /* 0x000fec0000010000 */
[----:B------:R-:W-:Y:S04]  /*07e0*/  LDSM.16.M88.4 R28, [R49] ;  /* 0x00000000311c783b */ /* 0x000fe80000000200 */
[----:B------:R-:W4:Y:S04]  /*07f0*/  LDSM.16.M88.4 R24, [R48+0x2000] ;  /* 0x002000003018783b */ /* 0x000f280000000200 */
[----:B------:R-:W1:Y:S04]  /*0800*/  LDSM.16.M88.4 R16, [R48+0x2800] ;  /* 0x002800003010783b */ /* 0x000e680000000200 */
[----:B------:R-:W1:Y:S04]  /*0810*/  LDSM.16.M88.4 R8, [R46] ;  /* 0x000000002e08783b */ /* 0x000e680000000200 */
[----:B------:R-:W2:Y:S04]  /*0820*/  LDSM.16.M88.4 R20, [R47] ;  /* 0x000000002f14783b */ /* 0x000ea80000000200 */
[----:B------:R-:W2:Y:S04]  /*0830*/  LDSM.16.M88.4 R12, [R45] ;  /* 0x000000002d0c783b */ /* 0x000ea80000000200 */
[----:B------:R-:W-:Y:S01]  /*0840*/  BAR.SYNC.DEFER_BLOCKING 0x0 ;  /* 0x0000000000007b1d */ /* 0x000fe20000010000 */
[C---:B----4-:R-:W-:Y:S05]  /*0850*/  IMMA.16832.S8.S8.SAT R36, R28.reuse.ROW, R24.COL, RZ ;  /* 0x000000181c247237 */ /* 0x050fea0000445cff */
[----:B------:R-:W-:Y:S01]  /*0860*/  @!PT LDS RZ, [RZ] ;  /* 0x00000000fffff984 */ /* 0x000fe20000000800 */
[----:B------:R-:W-:Y:S01]  /*0870*/  @!PT LDS RZ, [RZ] ;  /* 0x00000000fffff984 */ /* 0x000fe20000000800 */
[----:B------:R-:W-:Y:S01]  /*0880*/  @!PT LDS RZ, [RZ] ;  /* 0x00000000fffff984 */ /* 0x000fe20000000800 */
[----:B------:R4:W-:Y:S03]  /*0890*/  LDGSTS.E.BYPASS.128 [R4], [R52.64+0x80] ;  /* 0x0000008034047fae */ /* 0x0009e6000b901c44 */
[----:B-1----:R-:W-:Y:S01]  /*08a0*/  IMMA.16832.S8.S8.SAT R28, R28.ROW, R16.COL, RZ ;  /* 0x000000101c1c7237 */ /* 0x002fe20000445cff */
[----:B------:R-:W0:Y:S04]  /*08b0*/  LDGDEPBAR ;  /* 0x00000000000079af */ /* 0x000e280000000000 */
[----:B------:R3:W-:Y:S04]  /*08c0*/  LDGSTS.E.BYPASS.128 [R4+0x2000], [R50.64+0x80] ;  /* 0x0200008032047fae */ /* 0x0007e8000b901c44 */
[----:B------:R-:W0:Y:S07]  /*08d0*/  LDGDEPBAR ;  /* 0x00000000000079af */ /* 0x000e2e0000000000 */
[C---:B------:R-:W-:Y:S08]  /*08e0*/  IMMA.16832.S8.S8.SAT R36, R8.reuse.ROW, R26.COL, R36 ;  /* 0x0000001a08247237 */ /* 0x040ff00000445c24 */
[----:B------:R-:W-:Y:S08]  /*08f0*/  IMMA.16832.S8.S8.SAT R8, R8.ROW, R18.COL, R28 ;  /* 0x0000001208087237 */ /* 0x000ff00000445c1c */
[----:B--2---:R-:W-:Y:S01]  /*0900*/  IMMA.16832.S8.S8.SAT R28, R20.ROW, R24.COL, RZ ;  /* 0x00000018141c7237 */ /* 0x004fe20000445cff */
[----:B------:R-:W-:-:S04]  /*0910*/  DEPBAR.LE SB0, 0x2 ;  /* 0x000080800000791a */ /* 0x000fc80000000000 */
[----:B------:R-:W-:Y:S03]  /*0920*/  BAR.SYNC.DEFER_BLOCKING 0x0 ;  /* 0x0000000000007b1d */ /* 0x000fe60000010000 */
[----:B------:R-:W-:-:S15]  /*0930*/  IMMA.16832.S8.S8.SAT R20, R20.ROW, R16.COL, RZ ;  /* 0x0000001014147237 */ /* 0x000fde0000445cff */
[----:B------:R-:W-:-:S01]  /*0940*/  NOP ;  /* 0x0000000000007918 */ /* 0x000fc20000000000 */
[C---:B------:R-:W-:Y:S01]  /*0950*/  IMMA.16832.S8.S8.SAT R24, R12.reuse.ROW, R26.COL, R28 ;  /* 0x0000001a0c187237 */ /* 0x040fe20000445c1c */
[----:B------:R-:W-:Y:S07]  /*0960*/  LDSM.16.M88.4 R28, [R48+0x3000] ;  /* 0x00300000301c783b */ /* 0x000fee0000000200 */
[----:B------:R-:W-:Y:S01]  /*0970*/  IMMA.16832.S8.S8.SAT R12, R12.ROW, R18.COL, R20 ;  /* 0x000000120c0c7237 */ /* 0x000fe20000445c14 */
[----:B------:R-:W1:Y:S04]  /*0980*/  LDSM.16.M88.4 R20, [R49+0x1000] ;  /* 0x001000003114783b */ /* 0x000e680000000200 */
[----:B------:R-:W2:Y:S04]  /*0990*/  LDSM.16.M88.4 R16, [R48+0x3800] ;  /* 0x003800003010783b */ /* 0x000ea80000000200 */
[----:B------:R-:W2:Y:S01]  /*09a0*/  LDSM.16.M88.4 R32, [R46+0x1000] ;  /* 0x001000002e20783b */ /* 0x000ea20000000200 */
[C---:B-1----:R-:W-:Y:S08]  /*09b0*/  IMMA.16832.S8.S8.SAT R36, R20.reuse.ROW, R28.COL, R36 ;  /* 0x0000001c14247237 */ /* 0x042ff00000445c24 */
[----:B--2---:R-:W-:Y:S01]  /*09c0*/  IMMA.16832.S8.S8.SAT R8, R20.ROW, R16.COL, R8 ;  /* 0x0000001014087237 */ /* 0x004fe20000445c08 */
[----:B------:R-:W1:-:S15]  /*09d0*/  LDSM.16.M88.4 R20, [R47+0x1000] ;  /* 0x001000002f14783b */ /* 0x000e5e0000000200 */
[C---:B------:R-:W-:Y:S08]  /*09e0*/  IMMA.16832.S8.S8.SAT R36, R32.reuse.ROW, R30.COL, R36 ;  /* 0x0000001e20247237 */ /* 0x040ff00000445c24 */
[----:B------:R-:W-:Y:S08]  /*09f0*/  IMMA.16832.S8.S8.SAT R8, R32.ROW, R18.COL, R8 ;  /* 0x0000001220087237 */ /* 0x000ff00000445c08 */
[C---:B-1----:R-:W-:Y:S08]  /*0a00*/  IMMA.16832.S8.S8.SAT R24, R20.reuse.ROW, R28.COL, R24 ;  /* 0x0000001c14187237 */ /* 0x042ff00000445c18 */
[----:B------:R-:W-:Y:S01]  /*0a10*/  IMMA.16832.S8.S8.SAT R12, R20.ROW, R16.COL, R12 ;  /* 0x00000010140c7237 */ /* 0x000fe20000445c0c */
[----:B------:R-:W1:Y:S04]  /*0a20*/  LDSM.16.M88.4 R20, [R45+0x1000] ;  /* 0x001000002d14783b */ /* 0x000e680000000200 */
[----:B------:R-:W-:Y:S06]  /*0a30*/  BAR.SYNC.DEFER_BLOCKING 0x0 ;  /* 0x0000000000007b1d */ /* 0x000fec0000010000 */
[----:B------:R-:W-:Y:S01]  /*0a40*/  @!PT LDS RZ, [RZ] ;  /* 0x00000000fffff984 */ /* 0x000fe20000000800 */
[----:B------:R-:W-:Y:S01]  /*0a50*/  @!PT LDS RZ, [RZ] ;  /* 0x00000000fffff984 */ /* 0x000fe20000000800 */
[----:B------:R-:W-:Y:S01]  /*0a60*/  @!PT LDS RZ, [RZ] ;  /* 0x00000000fffff984 */ /* 0x000fe20000000800 */
[----:B------:R4:W-:Y:S04]  /*0a70*/  LDGSTS.E.BYPASS.128 [R4+0x1000], [R52.64+0xc0] ;  /* 0x010000c034047fae */ /* 0x0009e8000b901c44 */
[----:B------:R-:W0:Y:S04]  /*0a80*/  LDGDEPBAR ;  /* 0x00000000000079af */ /* 0x000e280000000000 */
[----:B------:R3:W-:Y:S04]  /*0a90*/  LDGSTS.E.BYPASS.128 [R4+0x3000], [R50.64+0xc0] ;  /* 0x030000c032047fae */ /* 0x0007e8000b901c44 */
[----:B------:R-:W0:Y:S01]  /*0aa0*/  LDGDEPBAR ;  /* 0x00000000000079af */ /* 0x000e220000000000 */
[C---:B-1----:R-:W-:Y:S08]  /*0ab0*/  IMMA.16832.S8.S8.SAT R28, R20.reuse.ROW, R30.COL, R24 ;  /* 0x0000001e141c7237 */ /* 0x042ff00000445c18 */
[----:B------:R-:W-:Y:S01]  /*0ac0*/  IMMA.16832.S8.S8.SAT R16, R20.ROW, R18.COL, R12 ;  /* 0x0000001214107237 */ /* 0x000fe20000445c0c */
[----:B------:R-:W-:-:S04]  /*0ad0*/  DEPBAR.LE SB0, 0x2 ;  /* 0x000080800000791a */ /* 0x000fc80000000000 */
[----:B------:R-:W-:Y:S06]  /*0ae0*/  BAR.SYNC.DEFER_BLOCKING 0x0 ;  /* 0x0000000000007b1d */ /* 0x000fec0000010000 */
[----:B------:R-:W-:Y:S04]  /*0af0*/  LDSM.16.M88.4 R20, [R49] ;  /* 0x000000003114783b */ /* 0x000fe80000000200 */
[----:B------:R-:W1:Y:S04]  /*0b00*/  LDSM.16.M88.4 R24, [R48+0x2000] ;  /* 0x002000003018783b */ /* 0x000e680000000200 */
[----:B------:R-:W2:Y:S04]  /*0b10*/  LDSM.16.M88.4 R12, [R48+0x2800] ;  /* 0x00280000300c783b */ /* 0x000ea80000000200 */
[----:B------:R-:W2:Y:S01]  /*0b20*/  LDSM.16.M88.4 R32, [R46] ;  /* 0x000000002e20783b */ /* 0x000ea20000000200 */
[C---:B-1----:R-:W-:Y:S08]  /*0b30*/  IMMA.16832.S8.S8.SAT R36, R20.reuse.ROW, R24.COL, R36 ;  /* 0x0000001814247237 */ /* 0x042ff00000445c24 */
[----:B--2---:R-:W-:Y:S01]  /*0b40*/  IMMA.16832.S8.S8.SAT R8, R20.ROW, R12.COL, R8 ;  /* 0x0000000c14087237 */ /* 0x004fe20000445c08 */
[----:B------:R-:W1:-:S15]  /*0b50*/  LDSM.16.M88.4 R20, [R47] ;  /* 0x000000002f14783b */ /* 0x000e5e0000000200 */
[C---:B------:R-:W-:Y:S08]  /*0b60*/  IMMA.16832.S8.S8.SAT R36, R32.reuse.ROW, R26.COL, R36 ;  /* 0x0000001a20247237 */ /* 0x040ff00000445c24 */
[----:B------:R-:W-:Y:S08]  /*0b70*/  IMMA.16832.S8.S8.SAT R8, R32.ROW, R14.COL, R8 ;  /* 0x0000000e20087237 */ /* 0x000ff00000445c08 */
[C---:B-1----:R-:W-:Y:S08]  /*0b80*/  IMMA.16832.S8.S8.SAT R28, R20.reuse.ROW, R24.COL, R28 ;  /* 0x00000018141c7237 */ /* 0x042ff00000445c1c */
[----:B------:R-:W-:Y:S01]  /*0b90*/  IMMA.16832.S8.S8.SAT R16, R20.ROW, R12.COL, R16 ;  /* 0x0000000c14107237 */ /* 0x000fe20000445c10 */
[----:B------:R-:W1:Y:S04]  /*0ba0*/  LDSM.16.M88.4 R20, [R45] ;  /* 0x000000002d14783b */ /* 0x000e680000000200 */
[----:B------:R-:W-:Y:S06]  /*0bb0*/  BAR.SYNC.DEFER_BLOCKING 0x0 ;  /* 0x0000000000007b1d */ /* 0x000fec0000010000 */
[----:B------:R-:W-:Y:S01]  /*0bc0*/  @!PT LDS RZ, [RZ] ;  /* 0x00000000fffff984 */ /* 0x000fe20000000800 */
[----:B------:R-:W-:Y:S01]  /*0bd0*/  @!PT LDS RZ, [RZ] ;  /* 0x00000000fffff984 */ /* 0x000fe20000000800 */
[----:B------:R-:W-:Y:S01]  /*0be0*/  @!PT LDS RZ, [RZ] ;  /* 0x00000000fffff984 */ /* 0x000fe20000000800 */
[----:B------:R4:W-:Y:S04]  /*0bf0*/  LDGSTS.E.BYPASS.128 [R4], [R52.64+0x100] ;  /* 0x0000010034047fae */ /* 0x0009e8000b901c44 */
[----:B------:R-:W0:Y:S04]  /*0c00*/  LDGDEPBAR ;  /* 0x00000000000079af */ /* 0x000e280000000000 */
[----:B------:R3:W-:Y:S04]  /*0c10*/  LDGSTS.E.BYPASS.128 [R4+0x2000], [R50.64+0x100] ;  /* 0x0200010032047fae */ /* 0x0007e8000b901c44 */
[----:B------:R-:W0:Y:S01]  /*0c20*/  LDGDEPBAR ;  /* 0x00000000000079af */ /* 0x000e220000000000 */
[C---:B-1----:R-:W-:Y:S08]  /*0c30*/  IMMA.16832.S8.S8.SAT R24, R20.reuse.ROW, R26.COL, R28 ;  /* 0x0000001a14187237 */ /* 0x042ff00000445c1c */
[----:B------:R-:W-:Y:S01]  /*0c40*/  IMMA.16832.S8.S8.SAT R12, R20.ROW, R14.COL, R16 ;  /* 0x0000000e140c7237 */ /* 0x000fe20000445c10 */
[----:B------:R-:W-:-:S04]  /*0c50*/  DEPBAR.LE SB0, 0x2 ;  /* 0x000080800000791a */ /* 0x000fc80000000000 */
[----:B------:R-:W-:Y:S06]  /*0c60*/  BAR.SYNC.DEFER_BLOCKING 0x0 ;  /* 0x0000000000007b1d */ /* 0x000fec0000010000 */
[----:B------:R-:W-:Y:S04]  /*0c70*/  LDSM.16.M88.4 R20, [R49+0x1000] ;  /* 0x001000003114783b */ /* 0x000fe80000000200 */
        /* <DEDUP_REMOVED lines=643> */
[----:B-1----:R-:W-:Y:S01]  /*34b0*/  IMMA.16832.S8.S8.SAT R28, R20.ROW, R30.COL, R24 ;  /* 0x0000001e141c7237 */ /* 0x002fe20000445c18 */
[----:B----4-:R-:W-:-:S05]  /*34c0*/  IADD3 R52, P0, R42, 0x1000, RZ ;  /* 0x000010002a347810 */ /* 0x010fca0007f1e0ff */
[----:B------:R-:W-:Y:S01]  /*34d0*/  IMAD.X R53, RZ, RZ, R53, P0 ;  /* 0x000000ffff357224 */ /* 0x000fe200000e0635 */
[----:B---3--:R-:W-:Y:S01]  /*34e0*/  IADD3 R50, P1, R40, 0x1000, RZ ;  /* 0x0000100028327810 */ /* 0x008fe20007f3e0ff */
[----:B------:R-:W-:Y:S04]  /*34f0*/  IMMA.16832.S8.S8.SAT R16, R20.ROW, R18.COL, R12 ;  /* 0x0000001214107237 */ /* 0x000fe80000445c0c */
[----:B------:R-:W-:Y:S01]  /*3500*/  IMAD.X R51, RZ, RZ, R51, P1 ;  /* 0x000000ffff337224 */ /* 0x000fe200008e0633 */
[----:B------:R-:W-:-:S04]  /*3510*/  DEPBAR.LE SB0, 0x2 ;  /* 0x000080800000791a */ /* 0x000fc80000000000 */
[----:B------:R-:W-:Y:S06]  /*3520*/  BAR.SYNC.DEFER_BLOCKING 0x0 ;  /* 0x0000000000007b1d */ /* 0x000fec0000010000 */
[----:B------:R-:W-:Y:S04]  /*3530*/  LDSM.16.M88.4 R32, [R49] ;  /* 0x000000003120783b */ /* 0x000fe80000000200 */
[----:B------:R-:W1:Y:S04]  /*3540*/  LDSM.16.M88.4 R24, [R48+0x2000] ;  /* 0x002000003018783b */ /* 0x000e680000000200 */
[----:B------:R-:W2:Y:S04]  /*3550*/  LDSM.16.M88.4 R12, [R48+0x2800] ;  /* 0x00280000300c783b */ /* 0x000ea80000000200 */
[----:B------:R-:W3:Y:S01]  /*3560*/  LDSM.16.M88.4 R20, [R47] ;  /* 0x000000002f14783b */ /* 0x000ee20000000200 */
[C---:B-1----:R-:W-:Y:S08]  /*3570*/  IMMA.16832.S8.S8.SAT R36, R32.reuse.ROW, R24.COL, R36 ;  /* 0x0000001820247237 */ /* 0x042ff00000445c24 */
[----:B--2---:R-:W-:Y:S01]  /*3580*/  IMMA.16832.S8.S8.SAT R8, R32.ROW, R12.COL, R8 ;  /* 0x0000000c20087237 */ /* 0x004fe20000445c08 */
[----:B------:R-:W1:Y:S07]  /*3590*/  LDSM.16.M88.4 R32, [R46] ;  /* 0x000000002e20783b */ /* 0x000e6e0000000200 */
[C---:B---3--:R-:W-:Y:S08]  /*35a0*/  IMMA.16832.S8.S8.SAT R28, R20.reuse.ROW, R24.COL, R28 ;  /* 0x00000018141c7237 */ /* 0x048ff00000445c1c */
[----:B------:R-:W-:Y:S01]  /*35b0*/  IMMA.16832.S8.S8.SAT R16, R20.ROW, R12.COL, R16 ;  /* 0x0000000c14107237 */ /* 0x000fe20000445c10 */
[----:B------:R-:W2:Y:S04]  /*35c0*/  LDSM.16.M88.4 R20, [R45] ;  /* 0x000000002d14783b */ /* 0x000ea80000000200 */
[----:B------:R-:W-:Y:S03]  /*35d0*/  BAR.SYNC.DEFER_BLOCKING 0x0 ;  /* 0x0000000000007b1d */ /* 0x000fe60000010000 */
[C---:B-1----:R-:W-:Y:S03]  /*35e0*/  IMMA.16832.S8.S8.SAT R36, R32.reuse.ROW, R26.COL, R36 ;  /* 0x0000001a20247237 */ /* 0x042fe60000445c24 */
[----:B------:R-:W-:Y:S01]  /*35f0*/  @!PT LDS RZ, [RZ] ;  /* 0x00000000fffff984 */ /* 0x000fe20000000800 */
[----:B------:R-:W-:Y:S01]  /*3600*/  @!PT LDS RZ, [RZ] ;  /* 0x00000000fffff984 */ /* 0x000fe20000000800 */
[----:B------:R-:W-:Y:S01]  /*3610*/  @!PT LDS RZ, [RZ] ;  /* 0x00000000fffff984 */ /* 0x000fe20000000800 */
[----:B------:R1:W-:Y:S04]  /*3620*/  LDGSTS.E.BYPASS.128 [R4], [R52.64+-0x800] ;  /* 0x0000080034047fae */ /* 0x0003e8000b901c44 */
[----:B------:R-:W0:Y:S01]  /*3630*/  LDGDEPBAR ;  /* 0x00000000000079af */ /* 0x000e220000000000 */
[----:B------:R-:W-:Y:S03]  /*3640*/  IMMA.16832.S8.S8.SAT R8, R32.ROW, R14.COL, R8 ;  /* 0x0000000e20087237 */ /* 0x000fe60000445c08 */
[----:B------:R1:W-:Y:S04]  /*3650*/  LDGSTS.E.BYPASS.128 [R4+0x2000], [R50.64+-0x800] ;  /* 0x0200080032047fae */ /* 0x0003e8000b901c44 */
[----:B------:R-:W0:Y:S01]  /*3660*/  LDGDEPBAR ;  /* 0x00000000000079af */ /* 0x000e220000000000 */
[C---:B--2---:R-:W-:Y:S08]  /*3670*/  IMMA.16832.S8.S8.SAT R24, R20.reuse.ROW, R26.COL, R28 ;  /* 0x0000001a14187237 */ /* 0x044ff00000445c1c */
[----:B------:R-:W-:Y:S01]  /*3680*/  IMMA.16832.S8.S8.SAT R12, R20.ROW, R14.COL, R16 ;  /* 0x0000000e140c7237 */ /* 0x000fe20000445c10 */
[----:B------:R-:W-:-:S04]  /*3690*/  DEPBAR.LE SB0, 0x2 ;  /* 0x000080800000791a */ /* 0x000fc80000000000 */
[----:B------:R-:W-:Y:S06]  /*36a0*/  BAR.SYNC.DEFER_BLOCKING 0x0 ;  /* 0x0000000000007b1d */ /* 0x000fec0000010000 */
[----:B------:R-:W-:Y:S04]  /*36b0*/  LDSM.16.M88.4 R32, [R49+0x1000] ;  /* 0x001000003120783b */ /* 0x000fe80000000200 */
[----:B------:R-:W2:Y:S04]  /*36c0*/  LDSM.16.M88.4 R28, [R48+0x3000] ;  /* 0x00300000301c783b */ /* 0x000ea80000000200 */
[----:B------:R-:W3:Y:S04]  /*36d0*/  LDSM.16.M88.4 R16, [R48+0x3800] ;  /* 0x003800003010783b */ /* 0x000ee80000000200 */
[----:B------:R-:W4:Y:S01]  /*36e0*/  LDSM.16.M88.4 R20, [R47+0x1000] ;  /* 0x001000002f14783b */ /* 0x000f220000000200 */
[C---:B--2---:R-:W-:Y:S08]  /*36f0*/  IMMA.16832.S8.S8.SAT R36, R32.reuse.ROW, R28.COL, R36 ;  /* 0x0000001c20247237 */ /* 0x044ff00000445c24 */
[----:B---3--:R-:W-:Y:S01]  /*3700*/  IMMA.16832.S8.S8.SAT R8, R32.ROW, R16.COL, R8 ;  /* 0x0000001020087237 */ /* 0x008fe20000445c08 */
[----:B------:R-:W2:Y:S07]  /*3710*/  LDSM.16.M88.4 R32, [R46+0x1000] ;  /* 0x001000002e20783b */ /* 0x000eae0000000200 */
[C---:B----4-:R-:W-:Y:S08]  /*3720*/  IMMA.16832.S8.S8.SAT R24, R20.reuse.ROW, R28.COL, R24 ;  /* 0x0000001c14187237 */ /* 0x050ff00000445c18 */
[----:B------:R-:W-:Y:S01]  /*3730*/  IMMA.16832.S8.S8.SAT R12, R20.ROW, R16.COL, R12 ;  /* 0x00000010140c7237 */ /* 0x000fe20000445c0c */
[----:B------:R-:W3:Y:S04]  /*3740*/  LDSM.16.M88.4 R20, [R45+0x1000] ;  /* 0x001000002d14783b */ /* 0x000ee80000000200 */
[----:B------:R-:W-:Y:S03]  /*3750*/  BAR.SYNC.DEFER_BLOCKING 0x0 ;  /* 0x0000000000007b1d */ /* 0x000fe60000010000 */
[C---:B--2---:R-:W-:Y:S03]  /*3760*/  IMMA.16832.S8.S8.SAT R36, R32.reuse.ROW, R30.COL, R36 ;  /* 0x0000001e20247237 */ /* 0x044fe60000445c24 */
[----:B------:R-:W-:Y:S01]  /*3770*/  @!PT LDS RZ, [RZ] ;  /* 0x00000000fffff984 */ /* 0x000fe20000000800 */
[----:B------:R-:W-:Y:S01]  /*3780*/  @!PT LDS RZ, [RZ] ;  /* 0x00000000fffff984 */ /* 0x000fe20000000800 */
[----:B------:R-:W-:Y:S01]  /*3790*/  @!PT LDS RZ, [RZ] ;  /* 0x00000000fffff984 */ /* 0x000fe20000000800 */
[----:B------:R1:W-:Y:S04]  /*37a0*/  LDGSTS.E.BYPASS.128 [R4+0x1000], [R52.64+-0x7c0] ;  /* 0x0100084034047fae */ /* 0x0003e8000b901c44 */
[----:B------:R-:W0:Y:S01]  /*37b0*/  LDGDEPBAR ;  /* 0x00000000000079af */ /* 0x000e220000000000 */
[----:B------:R-:W-:Y:S03]  /*37c0*/  IMMA.16832.S8.S8.SAT R8, R32.ROW, R18.COL, R8 ;  /* 0x0000001220087237 */ /* 0x000fe60000445c08 */
[----:B------:R1:W-:Y:S04]  /*37d0*/  LDGSTS.E.BYPASS.128 [R4+0x3000], [R50.64+-0x7c0] ;  /* 0x0300084032047fae */ /* 0x0003e8000b901c44 */
[----:B------:R-:W0:Y:S01]  /*37e0*/  LDGDEPBAR ;  /* 0x00000000000079af */ /* 0x000e220000000000 */
[C---:B---3--:R-:W-:Y:S08]  /*37f0*/  IMMA.16832.S8.S8.SAT R28, R20.reuse.ROW, R30.COL, R24 ;  /* 0x0000001e141c7237 */ /* 0x048ff00000445c18 */
[----:B------:R-:W-:Y:S01]  /*3800*/  IMMA.16832.S8.S8.SAT R16, R20.ROW, R18.COL, R12 ;  /* 0x0000001214107237 */ /* 0x000fe20000445c0c */
[----:B------:R-:W-:-:S04]  /*3810*/  DEPBAR.LE SB0, 0x2 ;  /* 0x000080800000791a */ /* 0x000fc80000000000 */
[----:B------:R-:W-:Y:S06]  /*3820*/  BAR.SYNC.DEFER_BLOCKING 0x0 ;  /* 0x0000000000007b1d */ /* 0x000fec0000010000 */
[----:B------:R-:W-:Y:S04]  /*3830*/  LDSM.16.M88.4 R32, [R49] ;  /* 0x000000003120783b */ /* 0x000fe80000000200 */
[----:B------:R-:W2:Y:S04]  /*3840*/  LDSM.16.M88.4 R24, [R48+0x2000] ;  /* 0x002000003018783b */ /* 0x000ea80000000200 */
[----:B------:R-:W3:Y:S04]  /*3850*/  LDSM.16.M88.4 R12, [R48+0x2800] ;  /* 0x00280000300c783b */ /* 0x000ee80000000200 */
[----:B------:R-:W4:Y:S01]  /*3860*/  LDSM.16.M88.4 R20, [R47] ;  /* 0x000000002f14783b */ /* 0x000f220000000200 */
[C---:B--2---:R-:W-:Y:S08]  /*3870*/  IMMA.16832.S8.S8.SAT R36, R32.reuse.ROW, R24.COL, R36 ;  /* 0x0000001820247237 */ /* 0x044ff00000445c24 */
[----:B---3--:R-:W-:Y:S01]  /*3880*/  IMMA.16832.S8.S8.SAT R8, R32.ROW, R12.COL, R8 ;  /* 0x0000000c20087237 */ /* 0x008fe20000445c08 */
[----:B------:R-:W2:Y:S07]  /*3890*/  LDSM.16.M88.4 R32, [R46] ;  /* 0x000000002e20783b */ /* 0x000eae0000000200 */
[C---:B----4-:R-:W-:Y:S08]  /*38a0*/  IMMA.16832.S8.S8.SAT R28, R20.reuse.ROW, R24.COL, R28 ;  /* 0x00000018141c7237 */ /* 0x050ff00000445c1c */
[----:B------:R-:W-:Y:S01]  /*38b0*/  IMMA.16832.S8.S8.SAT R16, R20.ROW, R12.COL, R16 ;  /* 0x0000000c14107237 */ /* 0x000fe20000445c10 */
[----:B------:R-:W3:Y:S04]  /*38c0*/  LDSM.16.M88.4 R20, [R45] ;  /* 0x000000002d14783b */ /* 0x000ee80000000200 */
[----:B------:R-:W-:Y:S03]  /*38d0*/  BAR.SYNC.DEFER_BLOCKING 0x0 ;  /* 0x0000000000007b1d */ /* 0x000fe60000010000 */
[C---:B--2---:R-:W-:Y:S03]  /*38e0*/  IMMA.16832.S8.S8.SAT R36, R32.reuse.ROW, R26.COL, R36 ;  /* 0x0000001a20247237 */ /* 0x044fe60000445c24 */
        /* <DEDUP_REMOVED lines=327> */
[----:B------:R-:W4:Y:S04]  /*4d60*/  LDSM.16.M88.4 R16, [R47] ;  /* 0x000000002f10783b */ /* 0x000f280000000200 */
[----:B------:R-:W1:Y:S01]  /*4d70*/  LDSM.16.M88.4 R32, [R45] ;  /* 0x000000002d20783b */ /* 0x000e620000000200 */
[C---:B--2---:R-:W-:Y:S08]  /*4d80*/  IMMA.16832.S8.S8.SAT R36, R12.reuse.ROW, R20.COL, R36 ;  /* 0x000000140c247237 */ /* 0x044ff00000445c24 */
[----:B---3--:R-:W-:Y:S01]  /*4d90*/  IMMA.16832.S8.S8.SAT R8, R12.ROW, R40.COL, R8 ;  /* 0x000000280c087237 */ /* 0x008fe20000445c08 */
[----:B------:R-:W2:Y:S04]  /*4da0*/  LDSM.16.M88.4 R12, [R46] ;  /* 0x000000002e0c783b */ /* 0x000ea80000000200 */
[----:B------:R-:W-:Y:S03]  /*4db0*/  BAR.SYNC.DEFER_BLOCKING 0x0 ;  /* 0x0000000000007b1d */ /* 0x000fe60000010000 */
[C---:B----4-:R-:W-:Y:S08]  /*4dc0*/  IMMA.16832.S8.S8.SAT R24, R16.reuse.ROW, R20.COL, R24 ;  /* 0x0000001410187237 */ /* 0x050ff00000445c18 */
[----:B------:R-:W-:Y:S01]  /*4dd0*/  IMMA.16832.S8.S8.SAT R28, R16.ROW, R40.COL, R28 ;  /* 0x00000028101c7237 */ /* 0x000fe20000445c1c */
[----:B------:R-:W-:Y:S01]  /*4de0*/  @!PT LDS RZ, [RZ] ;  /* 0x00000000fffff984 */ /* 0x000fe20000000800 */
[----:B------:R-:W-:Y:S01]  /*4df0*/  @!PT LDS RZ, [RZ] ;  /* 0x00000000fffff984 */ /* 0x000fe20000000800 */
[----:B------:R-:W-:Y:S01]  /*4e00*/  @!PT LDS RZ, [RZ] ;  /* 0x00000000fffff984 */ /* 0x000fe20000000800 */
[----:B------:R3:W-:Y:S04]  /*4e10*/  LDGSTS.E.BYPASS.128 [R4], [R52.64+-0x400], !PT ;  /* 0x00000c0034047fae */ /* 0x0007e8000f901c44 */
[----:B------:R-:W0:Y:S04]  /*4e20*/  LDGDEPBAR ;  /* 0x00000000000079af */ /* 0x000e280000000000 */
[----:B------:R3:W-:-:S15]  /*4e30*/  LDGSTS.E.BYPASS.128 [R4+0x2000], [R50.64+-0x400], !PT ;  /* 0x02000c0032047fae */ /* 0x0007de000f901c44 */
[----:B-1----:R-:W-:Y:S01]  /*4e40*/  IMMA.16832.S8.S8.SAT R28, R32.ROW, R42.COL, R28 ;  /* 0x0000002a201c7237 */ /* 0x002fe20000445c1c */
[----:B------:R-:W0:Y:S07]  /*4e50*/  LDGDEPBAR ;  /* 0x00000000000079af */ /* 0x000e2e0000000000 */
[C---:B--2---:R-:W-:Y:S08]  /*4e60*/  IMMA.16832.S8.S8.SAT R36, R12.reuse.ROW, R22.COL, R36 ;  /* 0x000000160c247237 */ /* 0x044ff00000445c24 */
[----:B------:R-:W-:Y:S08]  /*4e70*/  IMMA.16832.S8.S8.SAT R8, R12.ROW, R42.COL, R8 ;  /* 0x0000002a0c087237 */ /* 0x000ff00000445c08 */
[----:B------:R-:W-:Y:S01]  /*4e80*/  IMMA.16832.S8.S8.SAT R20, R32.ROW, R22.COL, R24 ;  /* 0x0000001620147237 */ /* 0x000fe20000445c18 */
[----:B------:R-:W-:-:S04]  /*4e90*/  DEPBAR.LE SB0, 0x2 ;  /* 0x000080800000791a */ /* 0x000fc80000000000 */
[----:B------:R-:W-:Y:S06]  /*4ea0*/  BAR.SYNC.DEFER_BLOCKING 0x0 ;  /* 0x0000000000007b1d */ /* 0x000fec0000010000 */
[----:B------:R-:W-:Y:S04]  /*4eb0*/  LDSM.16.M88.4 R12, [R49+0x1000] ;  /* 0x00100000310c783b */ /* 0x000fe80000000200 */
[----:B------:R-:W1:Y:S04]  /*4ec0*/  LDSM.16.M88.4 R16, [R48+0x3000] ;  /* 0x003000003010783b */ /* 0x000e680000000200 */
[----:B------:R-:W2:Y:S04]  /*4ed0*/  LDSM.16.M88.4 R24, [R48+0x3800] ;  /* 0x003800003018783b */ /* 0x000ea80000000200 */
[----:B------:R-:W4:Y:S04]  /*4ee0*/  LDSM.16.M88.4 R32, [R47+0x1000] ;  /* 0x001000002f20783b */ /* 0x000f280000000200 */
[----:B------:R-:W3:Y:S01]  /*4ef0*/  LDSM.16.M88.4 R40, [R46+0x1000] ;  /* 0x001000002e28783b */ /* 0x000ee20000000200 */
[C---:B-1----:R-:W-:Y:S08]  /*4f00*/  IMMA.16832.S8.S8.SAT R36, R12.reuse.ROW, R16.COL, R36 ;  /* 0x000000100c247237 */ /* 0x042ff00000445c24 */
[----:B--2---:R-:W-:Y:S01]  /*4f10*/  IMMA.16832.S8.S8.SAT R8, R12.ROW, R24.COL, R8 ;  /* 0x000000180c087237 */ /* 0x004fe20000445c08 */
[----:B------:R-:W1:Y:S04]  /*4f20*/  LDSM.16.M88.4 R12, [R45+0x1000] ;  /* 0x001000002d0c783b */ /* 0x000e680000000200 */
[----:B------:R-:W-:Y:S03]  /*4f30*/  BAR.SYNC.DEFER_BLOCKING 0x0 ;  /* 0x0000000000007b1d */ /* 0x000fe60000010000 */
[----:B----4-:R-:W-:Y:S07]  /*4f40*/  IMMA.16832.S8.S8.SAT R20, R32.ROW, R16.COL, R20 ;  /* 0x0000001020147237 */ /* 0x010fee0000445c14 */
[----:B------:R-:W-:Y:S01]  /*4f50*/  LOP3.LUT R16, R0, 0x3fc, RZ, 0xc0, !PT ;  /* 0x000003fc00107812 */ /* 0x000fe200078ec0ff */
[----:B---3--:R-:W-:Y:S01]  /*4f60*/  IMMA.16832.S8.S8.SAT R36, R40.ROW, R18.COL, R36 ;  /* 0x0000001228247237 */ /* 0x008fe20000445c24 */
[----:B------:R-:W-:-:S02]  /*4f70*/  LOP3.LUT R0, R3, 0x3c, R0, 0xf8, !PT ;  /* 0x0000003c03007812 */ /* 0x000fc400078ef800 */
[----:B------:R-:W-:Y:S02]  /*4f80*/  LOP3.LUT R17, R16, 0x400, RZ, 0xfc, !PT ;  /* 0x0000040010117812 */ /* 0x000fe400078efcff */
[----:B------:R-:W-:Y:S02]  /*4f90*/  ISETP.GE.AND P0, PT, R0, 0xc00, PT ;  /* 0x00000c000000780c */ /* 0x000fe40003f06270 */
[----:B------:R-:W-:Y:S01]  /*4fa0*/  SHF.R.U32.HI R17, RZ, 0x2, R17 ;  /* 0x00000002ff117819 */ /* 0x000fe20000011611 */
[----:B------:R-:W-:Y:S03]  /*4fb0*/  IMMA.16832.S8.S8.SAT R8, R40.ROW, R26.COL, R8 ;  /* 0x0000001a28087237 */ /* 0x000fe60000445c08 */
[----:B------:R-:W-:Y:S01]  /*4fc0*/  LOP3.LUT R17, R17, 0x1f0, RZ, 0xc0, !PT ;  /* 0x000001f011117812 */ /* 0x000fe200078ec0ff */
[----:B------:R-:W-:Y:S01]  /*4fd0*/  @!PT LDS RZ, [RZ] ;  /* 0x00000000fffff984 */ /* 0x000fe20000000800 */
[----:B------:R-:W-:Y:S01]  /*4fe0*/  @!PT LDS RZ, [RZ] ;  /* 0x00000000fffff984 */ /* 0x000fe20000000800 */
[----:B------:R-:W-:Y:S01]  /*4ff0*/  @!PT LDS RZ, [RZ] ;  /* 0x00000000fffff984 */ /* 0x000fe20000000800 */
[----:B------:R2:W-:Y:S04]  /*5000*/  LDGSTS.E.BYPASS.128 [R4+0x1000], [R52.64+-0x3c0], !PT ;  /* 0x01000c4034047fae */ /* 0x0005e8000f901c44 */
[----:B------:R-:W-:Y:S01]  /*5010*/  IMMA.16832.S8.S8.SAT R28, R32.ROW, R24.COL, R28 ;  /* 0x00000018201c7237 */ /* 0x000fe20000445c1c */
[----:B------:R-:W0:Y:S04]  /*5020*/  LDGDEPBAR ;  /* 0x00000000000079af */ /* 0x000e280000000000 */
[----:B------:R2:W-:Y:S02]  /*5030*/  LDGSTS.E.BYPASS.128 [R4+0x3000], [R50.64+-0x3c0], !PT ;  /* 0x03000c4032047fae */ /* 0x0005e4000f901c44 */
[----:B------:R-:W-:-:S02]  /*5040*/  IMAD R24, R7, 0x4, R6 ;  /* 0x0000000407187824 */ /* 0x000fc400078e0206 */
[----:B------:R-:W0:Y:S01]  /*5050*/  LDGDEPBAR ;  /* 0x00000000000079af */ /* 0x000e220000000000 */
[----:B-1----:R-:W-:Y:S01]  /*5060*/  IMMA.16832.S8.S8.SAT R20, R12.ROW, R18.COL, R20 ;  /* 0x000000120c147237 */ /* 0x002fe20000445c14 */
[----:B--2---:R-:W-:-:S05]  /*5070*/  LOP3.LUT R4, R5, 0x1f0, RZ, 0xc0, !PT ;  /* 0x000001f005047812 */ /* 0x004fca00078ec0ff */
[----:B------:R-:W-:-:S08]  /*5080*/  IMAD R25, R7, 0x4, R4 ;  /* 0x0000000407197824 */ /* 0x000fd000078e0204 */
[----:B------:R-:W-:Y:S07]  /*5090*/  IMMA.16832.S8.S8.SAT R28, R12.ROW, R26.COL, R28 ;  /* 0x0000001a0c1c7237 */ /* 0x000fee0000445c1c */
[----:B------:R-:W-:Y:S01]  /*50a0*/  LOP3.LUT R13, R2, 0xf0, RZ, 0xc0, !PT ;  /* 0x000000f0020d7812 */ /* 0x000fe200078ec0ff */
[----:B------:R-:W-:Y:S01]  /*50b0*/  IMAD R27, R16, 0x4, R17 ;  /* 0x00000004101b7824 */ /* 0x000fe200078e0211 */
[----:B------:R-:W-:-:S04]  /*50c0*/  DEPBAR.LE SB0, 0x0 ;  /* 0x000080000000791a */ /* 0x000fc80000000000 */
[----:B------:R-:W-:Y:S01]  /*50d0*/  BAR.SYNC.DEFER_BLOCKING 0x0 ;  /* 0x0000000000007b1d */ /* 0x000fe20000010000 */
[----:B------:R-:W-:-:S05]  /*50e0*/  IMAD R26, R16, 0x4, R13 ;  /* 0x00000004101a7824 */ /* 0x000fca00078e020d */
[----:B------:R-:W-:Y:S04]  /*50f0*/  STS.64 [R24], R36 ;  /* 0x0000002418007388 */ /* 0x000fe80000000a00 */
[----:B------:R-:W-:Y:S04]  /*5100*/  STS.64 [R25+0x800], R38 ;  /* 0x0008002619007388 */ /* 0x000fe80000000a00 */
[----:B------:R1:W-:Y:S04]  /*5110*/  STS.64 [R24+0x80], R8 ;  /* 0x0000800818007388 */ /* 0x0003e80000000a00 */
[----:B------:R2:W-:Y:S04]  /*5120*/  STS.64 [R25+0x880], R10 ;  /* 0x0008800a19007388 */ /* 0x0005e80000000a00 */
[----:B------:R-:W-:Y:S01]  /*5130*/  BAR.SYNC.DEFER_BLOCKING 0x0 ;  /* 0x0000000000007b1d */ /* 0x000fe20000010000 */
[----:B-1----:R-:W-:-:S04]  /*5140*/  SHF.R.U32.HI R9, RZ, 0x4, R2 ;  /* 0x00000004ff097819 */ /* 0x002fc80000011602 */
[----:B------:R-:W-:-:S04]  /*5150*/  SGXT.U32 R9, R9, 0x4 ;  /* 0x000000040909781a */ /* 0x000fc80000000000 */
[----:B------:R-:W-:-:S04]  /*5160*/  LOP3.LUT R9, R9, R44, RZ, 0xfc, !PT ;  /* 0x0000002c09097212 */ /* 0x000fc800078efcff */
[C---:B------:R-:W-:Y:S01]  /*5170*/  LOP3.LUT R3, R9.reuse, 0x10, RZ, 0xfc, !PT ;  /* 0x0000001009037812 */ /* 0x040fe200078efcff */
[C---:B------:R-:W-:Y:S01]  /*5180*/  IMAD R0, R9.reuse, 0xc00, R0 ;  /* 0x00000c0009007824 */ /* 0x040fe200078e0200 */
[C---:B------:R-:W-:Y:S02]  /*5190*/  LOP3.LUT R2, R9.reuse, 0x20, RZ, 0xfc, !PT ;  /* 0x0000002009027812 */ /* 0x040fe400078efcff */
[C---:B------:R-:W-:Y:S02]  /*51a0*/  ISETP.LT.AND P1, PT, R9.reuse, 0x200, !P0 ;  /* 0x000002000900780c */ /* 0x040fe40004721270 */
[----:B------:R-:W-:Y:S01]  /*51b0*/  LOP3.LUT R9, R9, 0x30, RZ, 0xfc, !PT ;  /* 0x0000003009097812 */ /* 0x000fe200078efcff */
[----:B------:R-:W1:Y:S01]  /*51c0*/  LDS.128 R12, [R26] ;  /* 0x000000001a0c7984 */ /* 0x000e620000000c00 */
[----:B------:R-:W-:Y:S02]  /*51d0*/  ISETP.LT.AND P2, PT, R3, 0x200, !P0 ;  /* 0x000002000300780c */ /* 0x000fe40004741270 */
[----:B------:R-:W-:Y:S01]  /*51e0*/  ISETP.LT.AND P3, PT, R2, 0x200, !P0 ;  /* 0x000002000200780c */ /* 0x000fe20004761270 */
[----:B------:R-:W3:Y:S04]  /*51f0*/  LDS.128 R4, [R27+0x1000] ;  /* 0x001000001b047984 */ /* 0x000ee80000000c00 */
[----:B------:R-:W-:Y:S01]  /*5200*/  BAR.SYNC.DEFER_BLOCKING 0x0 ;  /* 0x0000000000007b1d */ /* 0x000fe20000010000 */
[----:B------:R-:W-:-:S02]  /*5210*/  ISETP.LT.AND P0, PT, R9, 0x200, !P0 ;  /* 0x000002000900780c */ /* 0x000fc40004701270 */
[C---:B------:R-:W-:Y:S02]  /*5220*/  IADD3 R8, R0.reuse, 0xc000, RZ ;  /* 0x0000c00000087810 */ /* 0x040fe40007ffe0ff */
[----:B--2---:R-:W-:Y:S01]  /*5230*/  IADD3 R10, R0, 0x18000, RZ ;  /* 0x00018000000a7810 */ /* 0x004fe20007ffe0ff */
[----:B------:R2:W-:Y:S04]  /*5240*/  STS.64 [R24], R20 ;  /* 0x0000001418007388 */ /* 0x0005e80000000a00 */
[----:B------:R-:W-:Y:S04]  /*5250*/  STS.64 [R25+0x800], R22 ;  /* 0x0008001619007388 */ /* 0x000fe80000000a00 */
[----:B------:R-:W-:Y:S04]  /*5260*/  STS.64 [R24+0x80], R28 ;  /* 0x0000801c18007388 */ /* 0x000fe80000000a00 */
[----:B------:R-:W-:Y:S01]  /*5270*/  STS.64 [R25+0x880], R30 ;  /* 0x0008801e19007388 */ /* 0x000fe20000000a00 */
[----:B--2---:R-:W-:-:S03]  /*5280*/  IMAD.MOV.U32 R21, RZ, RZ, 0x4 ;  /* 0x00000004ff157424 */ /* 0x004fc600078e00ff */
[----:B------:R-:W-:Y:S01]  /*5290*/  BAR.SYNC.DEFER_BLOCKING 0x0 ;  /* 0x0000000000007b1d */ /* 0x000fe20000010000 */
[----:B------:R-:W-:-:S04]  /*52a0*/  IMAD.WIDE R2, R0, R21, c[0x0][0x170] ;  /* 0x00005c0000027625 */ /* 0x000fc800078e0215 */
[----:B------:R-:W-:-:S04]  /*52b0*/  IMAD.WIDE R8, R8, R21, c[0x0][0x170] ;  /* 0x00005c0008087625 */ /* 0x000fc800078e0215 */
[----:B------:R-:W-:Y:S01]  /*52c0*/  IMAD.WIDE R10, R10, R21, c[0x0][0x170] ;  /* 0x00005c000a0a7625 */ /* 0x000fe200078e0215 */
[----:B------:R-:W2:Y:S04]  /*52d0*/  LDS.128 R16, [R26] ;  /* 0x000000001a107984 */ /* 0x000ea80000000c00 */
[----:B-1----:R1:W-:Y:S04]  /*52e0*/  @P1 STG.E.128 [R2.64], R12 ;  /* 0x0000000c02001986 */ /* 0x0023e8000c101d04 */
[----:B---3--:R1:W-:Y:S04]  /*52f0*/  @P2 STG.E.128 [R8.64], R4 ;  /* 0x0000000408002986 */ /* 0x0083e8000c101d04 */
[----:B--2---:R1:W-:Y:S01]  /*5300*/  @P3 STG.E.128 [R10.64], R16 ;  /* 0x000000100a003986 */ /* 0x0043e2000c101d04 */
[----:B------:R-:W-:Y:S05]  /*5310*/  @!P0 EXIT ;  /* 0x000000000000894d */ /* 0x000fea0003800000 */
[----:B------:R-:W2:Y:S01]  /*5320*/  LDS.128 R24, [R27+0x1000] ;  /* 0x001000001b187984 */ /* 0x000ea20000000c00 */
[----:B-1----:R-:W-:-:S05]  /*5330*/  IADD3 R2, R0, 0x24000, RZ ;  /* 0x0002400000027810 */ /* 0x002fca0007ffe0ff */
[----:B------:R-:W-:-:S05]  /*5340*/  IMAD.WIDE R2, R2, R21, c[0x0][0x170] ;  /* 0x00005c0002027625 */ /* 0x000fca00078e0215 */
[----:B--2---:R-:W-:Y:S01]  /*5350*/  STG.E.128 [R2.64], R24 ;  /* 0x0000001802007986 */ /* 0x004fe2000c101d04 */
[----:B------:R-:W-:Y:S05]  /*5360*/  EXIT ;  /* 0x000000000000794d */ /* 0x000fea0003800000 */
.L_x_0:
[----:B------:R-:W-:-:S00]  /*5370*/  BRA `(.L_x_0) ;  /* 0xfffffff000007947 */ /* 0x000fc0000383ffff */
[----:B------:R-:W-:-:S00]  /*5380*/  NOP ;  /* 0x0000000000007918 */ /* 0x000fc00000000000 */
[----:B------:R-:W-:-:S00]  /*5390*/  NOP ;  /* 0x0000000000007918 */ /* 0x000fc00000000000 */
[----:B------:R-:W-:-:S00]  /*53a0*/  NOP ;  /* 0x0000000000007918 */ /* 0x000fc00000000000 */
[----:B------:R-:W-:-:S00]  /*53b0*/  NOP ;  /* 0x0000000000007918 */ /* 0x000fc00000000000 */
[----:B------:R-:W-:-:S00]  /*53c0*/  NOP ;  /* 0x0000000000007918 */ /* 0x000fc00000000000 */
[----:B------:R-:W-:-:S00]  /*53d0*/  NOP ;  /* 0x0000000000007918 */ /* 0x000fc00000000000 */
[----:B------:R-:W-:-:S00]  /*53e0*/  NOP ;  /* 0x0000000000007918 */ /* 0x000fc00000000000 */
[----:B------:R-:W-:-:S00]  /*53f0*/  NOP ;  /* 0x0000000000007918 */ /* 0x000fc00000000000 */
.L_x_1:


//--------------------- .nv.shared.triton_mm      --------------------------
	.section	.nv.shared.triton_mm,"aw",@nobits
	.sectionflags	@""
	.align	16
